	.headerflags	@"EF_CUDA_TEXMODE_UNIFIED EF_CUDA_64BIT_ADDRESS EF_CUDA_ACCELERATORS EF_CUDA_SM90 EF_CUDA_VIRTUAL_SM(EF_CUDA_SM90)"
	.elftype	@"ET_EXEC"


//--------------------- .nv.info                  --------------------------
	.section	.nv.info,"",@"SHT_CUDA_INFO"
	.align	4


	//----- nvinfo : EIATTR_REGCOUNT
	.align		4
        /*0000*/ 	.byte	0x04, 0x2f
        /*0002*/ 	.short	(.L_3 - .L_2)
	.align		4
.L_2:
        /*0004*/ 	.word	index@(triton_poi_fused__native_batch_norm_legit_no_training_add_convolution_4)
        /*0008*/ 	.word	0x0000001a


	//----- nvinfo : EIATTR_MIN_STACK_SIZE
	.align		4
.L_3:
        /*000c*/ 	.byte	0x04, 0x12
        /*000e*/ 	.short	(.L_5 - .L_4)
	.align		4
.L_4:
        /*0010*/ 	.word	index@(triton_poi_fused__native_batch_norm_legit_no_training_add_convolution_4)
        /*0014*/ 	.word	0x00000000


	//----- nvinfo : EIATTR_FRAME_SIZE
	.align		4
.L_5:
        /*0018*/ 	.byte	0x04, 0x11
        /*001a*/ 	.short	(.L_7 - .L_6)
	.align		4
.L_6:
        /*001c*/ 	.word	index@(triton_poi_fused__native_batch_norm_legit_no_training_add_convolution_4)
        /*0020*/ 	.word	0x00000000


	//----- nvinfo : EIATTR_MIN_STACK_SIZE
	.align		4
.L_7:
        /*0024*/ 	.byte	0x04, 0x12
        /*0026*/ 	.short	(.L_9 - .L_8)
	.align		4
.L_8:
        /*0028*/ 	.word	index@(triton_poi_fused__native_batch_norm_legit_no_training_add_convolution_4)
        /*002c*/ 	.word	0x00000000
.L_9:


//--------------------- .nv.info.triton_poi_fused__native_batch_norm_legit_no_training_add_convolution_4 --------------------------
	.section	.nv.info.triton_poi_fused__native_batch_norm_legit_no_training_add_convolution_4,"",@"SHT_CUDA_INFO"
	.sectionflags	@""
	.align	4


	//----- nvinfo : EIATTR_CUDA_API_VERSION
	.align		4
        /*0000*/ 	.byte	0x04, 0x37
        /*0002*/ 	.short	(.L_11 - .L_10)
.L_10:
        /*0004*/ 	.word	0x0000007c


	//----- nvinfo : EIATTR_KPARAM_INFO
	.align		4
.L_11:
        /*0008*/ 	.byte	0x04, 0x17
        /*000a*/ 	.short	(.L_13 - .L_12)
.L_12:
        /*000c*/ 	.word	0x00000000
        /*0010*/ 	.short	0x0008
        /*0012*/ 	.short	0x0040
        /*0014*/ 	.byte	0x00, 0xf0, 0x11, 0x00


	//----- nvinfo : EIATTR_KPARAM_INFO
	.align		4
.L_13:
        /*0018*/ 	.byte	0x04, 0x17
        /*001a*/ 	.short	(.L_15 - .L_14)
.L_14:
        /*001c*/ 	.word	0x00000000
        /*0020*/ 	.short	0x0007
        /*0022*/ 	.short	0x0038
        /*0024*/ 	.byte	0x00, 0xf4, 0x21, 0x00


	//----- nvinfo : EIATTR_KPARAM_INFO
	.align		4
.L_15:
        /*0028*/ 	.byte	0x04, 0x17
        /*002a*/ 	.short	(.L_17 - .L_16)
.L_16:
        /*002c*/ 	.word	0x00000000
        /*0030*/ 	.short	0x0006
        /*0032*/ 	.short	0x0030
        /*0034*/ 	.byte	0x00, 0xf4, 0x21, 0x00


	//----- nvinfo : EIATTR_KPARAM_INFO
	.align		4
.L_17:
        /*0038*/ 	.byte	0x04, 0x17
        /*003a*/ 	.short	(.L_19 - .L_18)
.L_18:
        /*003c*/ 	.word	0x00000000
        /*0040*/ 	.short	0x0005
        /*0042*/ 	.short	0x0028
        /*0044*/ 	.byte	0x00, 0xf4, 0x21, 0x00


	//----- nvinfo : EIATTR_KPARAM_INFO
	.align		4
.L_19:
        /*0048*/ 	.byte	0x04, 0x17
        /*004a*/ 	.short	(.L_21 - .L_20)
.L_20:
        /*004c*/ 	.word	0x00000000
        /*0050*/ 	.short	0x0004
        /*0052*/ 	.short	0x0020
        /*0054*/ 	.byte	0x00, 0xf4, 0x21, 0x00


	//----- nvinfo : EIATTR_KPARAM_INFO
	.align		4
.L_21:
        /*0058*/ 	.byte	0x04, 0x17
        /*005a*/ 	.short	(.L_23 - .L_22)
.L_22:
        /*005c*/ 	.word	0x00000000
        /*0060*/ 	.short	0x0003
        /*0062*/ 	.short	0x0018
        /*0064*/ 	.byte	0x00, 0xf4, 0x21, 0x00


	//----- nvinfo : EIATTR_KPARAM_INFO
	.align		4
.L_23:
        /*0068*/ 	.byte	0x04, 0x17
        /*006a*/ 	.short	(.L_25 - .L_24)
.L_24:
        /*006c*/ 	.word	0x00000000
        /*0070*/ 	.short	0x0002
        /*0072*/ 	.short	0x0010
        /*0074*/ 	.byte	0x00, 0xf4, 0x21, 0x00


	//----- nvinfo : EIATTR_KPARAM_INFO
	.align		4
.L_25:
        /*0078*/ 	.byte	0x04, 0x17
        /*007a*/ 	.short	(.L_27 - .L_26)
.L_26:
        /*007c*/ 	.word	0x00000000
        /*0080*/ 	.short	0x0001
        /*0082*/ 	.short	0x0008
        /*0084*/ 	.byte	0x00, 0xf4, 0x21, 0x00


	//----- nvinfo : EIATTR_KPARAM_INFO
	.align		4
.L_27:
        /*0088*/ 	.byte	0x04, 0x17
        /*008a*/ 	.short	(.L_29 - .L_28)
.L_28:
        /*008c*/ 	.word	0x00000000
        /*0090*/ 	.short	0x0000
        /*0092*/ 	.short	0x0000
        /*0094*/ 	.byte	0x00, 0xf4, 0x21, 0x00


	//----- nvinfo : EIATTR_SPARSE_MMA_MASK
	.align		4
.L_29:
        /*0098*/ 	.byte	0x03, 0x50
        /*009a*/ 	.short	0x0000


	//----- nvinfo : EIATTR_MAXREG_COUNT
	.align		4
        /*009c*/ 	.byte	0x03, 0x1b
        /*009e*/ 	.short	0x00ff


	//----- nvinfo : EIATTR_EXIT_INSTR_OFFSETS
	.align		4
        /*00a0*/ 	.byte	0x04, 0x1c
        /*00a2*/ 	.short	(.L_31 - .L_30)


	//   ....[0]....
.L_30:
        /*00a4*/ 	.word	0x000003b0


	//   ....[1]....
        /*00a8*/ 	.word	0x000003d0


	//----- nvinfo : EIATTR_REQNTID
	.align		4
.L_31:
        /*00ac*/ 	.byte	0x04, 0x10
        /*00ae*/ 	.short	(.L_33 - .L_32)
.L_32:
        /*00b0*/ 	.word	0x00000080
        /*00b4*/ 	.word	0x00000001
        /*00b8*/ 	.word	0x00000001


	//----- nvinfo : EIATTR_CBANK_PARAM_SIZE
	.align		4
.L_33:
        /*00bc*/ 	.byte	0x03, 0x19
        /*00be*/ 	.short	0x0044


	//----- nvinfo : EIATTR_PARAM_CBANK
	.align		4
        /*00c0*/ 	.byte	0x04, 0x0a
        /*00c2*/ 	.short	(.L_35 - .L_34)
	.align		4
.L_34:
        /*00c4*/ 	.word	index@(.nv.constant0.triton_poi_fused__native_batch_norm_legit_no_training_add_convolution_4)
        /*00c8*/ 	.short	0x0210
        /*00ca*/ 	.short	0x0044


	//----- nvinfo : EIATTR_SW_WAR
	.align		4
.L_35:
        /*00cc*/ 	.byte	0x04, 0x36
        /*00ce*/ 	.short	(.L_37 - .L_36)
.L_36:
        /*00d0*/ 	.word	0x00000008
.L_37:


//--------------------- .nv.callgraph             --------------------------
	.section	.nv.callgraph,"",@"SHT_CUDA_CALLGRAPH"
	.align	4
	.sectionentsize	8
	.align		4
        /*0000*/ 	.word	0x00000000
	.align		4
        /*0004*/ 	.word	0xffffffff
	.align		4
        /*0008*/ 	.word	0x00000000
	.align		4
        /*000c*/ 	.word	0xfffffffe
	.align		4
        /*0010*/ 	.word	0x00000000
	.align		4
        /*0014*/ 	.word	0xfffffffd
	.align		4
        /*0018*/ 	.word	0x00000000
	.align		4
        /*001c*/ 	.word	0xfffffffc


//--------------------- .nv.constant4             --------------------------
	.section	.nv.constant4,"a",@progbits
	.align	8
	.align		8
.nv.constant4:
        /*0000*/ 	.dword	_$_str
	.align		8
        /*0008*/ 	.dword	_$_str_$_2


//--------------------- .text.triton_poi_fused__native_batch_norm_legit_no_training_add_convolution_4 --------------------------
	.section	.text.triton_poi_fused__native_batch_norm_legit_no_training_add_convolution_4,"ax",@progbits
	.align	128
        .global         triton_poi_fused__native_batch_norm_legit_no_training_add_convolution_4
        .type           triton_poi_fused__native_batch_norm_legit_no_training_add_convolution_4,@function
        .size           triton_poi_fused__native_batch_norm_legit_no_training_add_convolution_4,(.L_x_1 - triton_poi_fused__native_batch_norm_legit_no_training_add_convolution_4)
        .other          triton_poi_fused__native_batch_norm_legit_no_training_add_convolution_4,@"STO_CUDA_ENTRY STV_DEFAULT"
triton_poi_fused__native_batch_norm_legit_no_training_add_convolution_4:
.text.triton_poi_fused__native_batch_norm_legit_no_training_add_convolution_4:
[----:B------:R-:W0:Y:S01]  /*0000*/  LDC R1, c[0x0][0x28] ;  /* 0x00000a00ff017b82 */ /* 0x000e220000000800 */
[----:B------:R-:W1:Y:S07]  /*0010*/  S2R R7, SR_TID.X ;  /* 0x0000000000077919 */ /* 0x000e6e0000002100 */
[----:B------:R-:W2:Y:S01]  /*0020*/  LDC.64 R18, c[0x0][0x228] ;  /* 0x00008a00ff127b82 */ /* 0x000ea20000000a00 */
[----:B------:R-:W-:Y:S01]  /*0030*/  ULDC.64 UR4, c[0x0][0x208] ;  /* 0x0000820000047ab9 */ /* 0x000fe20000000a00 */
[----:B------:R-:W3:Y:S06]  /*0040*/  S2R R0, SR_CTAID.X ;  /* 0x0000000000007919 */ /* 0x000eec0000002500 */
[----:B------:R-:W4:Y:S08]  /*0050*/  LDC.64 R16, c[0x0][0x218] ;  /* 0x00008600ff107b82 */ /* 0x000f300000000a00 */
[----:B------:R-:W5:Y:S08]  /*0060*/  LDC.64 R20, c[0x0][0x220] ;  /* 0x00008800ff147b82 */ /* 0x000f700000000a00 */
[----:B------:R-:W4:Y:S01]  /*0070*/  LDC.64 R8, c[0x0][0x238] ;  /* 0x00008e00ff087b82 */ /* 0x000f220000000a00 */
[----:B-1----:R-:W-:-:S07]  /*0080*/  LOP3.LUT R7, R7, 0x7f, RZ, 0xc0, !PT ;  /* 0x0000007f07077812 */ /* 0x002fce00078ec0ff */
[----:B------:R-:W1:Y:S01]  /*0090*/  LDC.64 R12, c[0x0][0x230] ;  /* 0x00008c00ff0c7b82 */ /* 0x000e620000000a00 */
[----:B---3--:R-:W-:Y:S02]  /*00a0*/  SHF.R.S32.HI R2, RZ, 0x18, R0 ;  /* 0x00000018ff027819 */ /* 0x008fe40000011400 */
[----:B------:R-:W-:Y:S02]  /*00b0*/  LEA R7, R0, R7, 0x7 ;  /* 0x0000000700077211 */ /* 0x000fe400078e38ff */
[----:B------:R-:W-:-:S03]  /*00c0*/  SGXT R0, R2, 0x1 ;  /* 0x000000010200781a */ /* 0x000fc60000000200 */
[----:B------:R-:W3:Y:S01]  /*00d0*/  LDC.64 R4, c[0x0][0x240] ;  /* 0x00009000ff047b82 */ /* 0x000ee20000000a00 */
[----:B------:R-:W-:Y:S02]  /*00e0*/  ISETP.GE.AND P2, PT, R7, 0x100, PT ;  /* 0x000001000700780c */ /* 0x000fe40003f46270 */
[----:B------:R-:W-:-:S04]  /*00f0*/  LEA.HI R0, R0, R7, RZ, 0x4 ;  /* 0x0000000700007211 */ /* 0x000fc800078f20ff */
[----:B------:R-:W-:-:S04]  /*0100*/  SHF.R.S32.HI R0, RZ, 0x4, R0 ;  /* 0x00000004ff007819 */ /* 0x000fc80000011400 */
[----:B------:R-:W-:-:S04]  /*0110*/  LEA.HI R2, R0, R0, RZ, 0x2 ;  /* 0x0000000000027211 */ /* 0x000fc800078f10ff */
[----:B------:R-:W-:Y:S02]  /*0120*/  LOP3.LUT R15, R2, 0xfffffffc, RZ, 0xc0, !PT ;  /* 0xfffffffc020f7812 */ /* 0x000fe400078ec0ff */
[----:B------:R-:W1:Y:S02]  /*0130*/  LDC.64 R2, c[0x0][0x210] ;  /* 0x00008400ff027b82 */ /* 0x000e640000000a00 */
[----:B------:R-:W-:Y:S01]  /*0140*/  IADD3 R15, R0, -R15, RZ ;  /* 0x8000000f000f7210 */ /* 0x000fe20007ffe0ff */
[----:B------:R-:W-:-:S04]  /*0150*/  HFMA2.MMA R0, -RZ, RZ, 0, 0 ;  /* 0x00000000ff007435 */ /* 0x000fc800000001ff */
[----:B--2---:R-:W-:-:S06]  /*0160*/  IMAD.WIDE R18, R15, 0x4, R18 ;  /* 0x000000040f127825 */ /* 0x004fcc00078e0212 */
[----:B------:R5:W2:Y:S01]  /*0170*/  @!P2 LDG.E.EL R0, desc[UR4][R18.64] ;  /* 0x000000041200a981 */ /* 0x000aa2000c2e1900 */
[----:B------:R-:W-:Y:S02]  /*0180*/  MOV R6, RZ ;  /* 0x000000ff00067202 */ /* 0x000fe40000000f00 */
[----:B------:R-:W-:Y:S01]  /*0190*/  CS2R R10, SRZ ;  /* 0x00000000000a7805 */ /* 0x000fe2000001ff00 */
[----:B----4-:R-:W-:Y:S01]  /*01a0*/  IMAD.WIDE R16, R15, 0x4, R16 ;  /* 0x000000040f107825 */ /* 0x010fe200078e0210 */
[----:B------:R-:W-:-:S04]  /*01b0*/  HFMA2.MMA R14, -RZ, RZ, 0, 0 ;  /* 0x00000000ff0e7435 */ /* 0x000fc800000001ff */
[----:B------:R-:W4:Y:S01]  /*01c0*/  @!P2 LDG.E.EL R6, desc[UR4][R16.64] ;  /* 0x000000041006a981 */ /* 0x000f22000c2e1900 */
[----:B-----5:R-:W-:-:S04]  /*01d0*/  IMAD.WIDE R18, R15, 0x4, R20 ;  /* 0x000000040f127825 */ /* 0x020fc800078e0214 */
[----:B01----:R-:W-:Y:S01]  /*01e0*/  IMAD.WIDE R2, R7, 0x4, R2 ;  /* 0x0000000407027825 */ /* 0x003fe200078e0202 */
[----:B------:R-:W5:Y:S04]  /*01f0*/  @!P2 LDG.E.EL R10, desc[UR4][R18.64] ;  /* 0x00000004120aa981 */ /* 0x000f68000c2e1900 */
[----:B------:R-:W4:Y:S01]  /*0200*/  @!P2 LDG.E R11, desc[UR4][R2.64] ;  /* 0x00000004020ba981 */ /* 0x000f22000c1e1900 */
[----:B------:R-:W-:Y:S01]  /*0210*/  IMAD.WIDE R20, R15, 0x4, R8 ;  /* 0x000000040f147825 */ /* 0x000fe200078e0208 */
[----:B------:R-:W-:-:S03]  /*0220*/  CS2R R8, SRZ ;  /* 0x0000000000087805 */ /* 0x000fc6000001ff00 */
[----:B------:R-:W-:-:S03]  /*0230*/  IMAD.WIDE R12, R15, 0x4, R12 ;  /* 0x000000040f0c7825 */ /* 0x000fc600078e020c */
[----:B------:R-:W5:Y:S01]  /*0240*/  @!P2 LDG.E.EL R9, desc[UR4][R20.64] ;  /* 0x000000041409a981 */ /* 0x000f62000c2e1900 */
[C---:B---3--:R-:W-:Y:S02]  /*0250*/  IMAD.WIDE R22, R7.reuse, 0x4, R4 ;  /* 0x0000000407167825 */ /* 0x048fe400078e0204 */
[----:B------:R-:W0:Y:S01]  /*0260*/  LDC.64 R4, c[0x0][0x248] ;  /* 0x00009200ff047b82 */ /* 0x000e220000000a00 */
[----:B------:R1:W3:Y:S04]  /*0270*/  @!P2 LDG.E.EL R14, desc[UR4][R12.64] ;  /* 0x000000040c0ea981 */ /* 0x0002e8000c2e1900 */
[----:B------:R-:W3:Y:S01]  /*0280*/  @!P2 LDG.E R8, desc[UR4][R22.64] ;  /* 0x000000041608a981 */ /* 0x000ee2000c1e1900 */
[----:B-1----:R-:W-:Y:S01]  /*0290*/  MOV R12, 0x3e800000 ;  /* 0x3e800000000c7802 */ /* 0x002fe20000000f00 */
[----:B0-----:R-:W-:-:S04]  /*02a0*/  IMAD.WIDE R4, R7, 0x4, R4 ;  /* 0x0000000407047825 */ /* 0x001fc800078e0204 */
[----:B--2---:R-:W-:-:S04]  /*02b0*/  FADD R0, R0, 9.9999997473787516356e-06 ;  /* 0x3727c5ac00007421 */ /* 0x004fc80000000000 */
[----:B------:R-:W0:Y:S02]  /*02c0*/  MUFU.SQRT R15, R0 ;  /* 0x00000000000f7308 */ /* 0x000e240000002000 */
[C---:B0-----:R-:W-:Y:S02]  /*02d0*/  FSETP.GT.AND P0, PT, R15.reuse, 8.50705917302346158658e+37, PT ;  /* 0x7e8000000f00780b */ /* 0x041fe40003f04000 */
[----:B------:R-:W-:-:S11]  /*02e0*/  FSETP.GEU.AND P1, PT, R15, 1.175494350822287508e-38, PT ;  /* 0x008000000f00780b */ /* 0x000fd60003f2e000 */
[----:B------:R-:W-:-:S04]  /*02f0*/  @P0 FMUL R15, R15, 0.25 ;  /* 0x3e8000000f0f0820 */ /* 0x000fc80000400000 */
[----:B------:R-:W-:-:S06]  /*0300*/  @!P1 FMUL R15, R15, 16777216 ;  /* 0x4b8000000f0f9820 */ /* 0x000fcc0000400000 */
[----:B------:R-:W0:Y:S01]  /*0310*/  MUFU.RCP R15, R15 ;  /* 0x0000000f000f7308 */ /* 0x000e220000001000 */
[----:B------:R-:W-:Y:S01]  /*0320*/  FSEL R12, R12, 1, P0 ;  /* 0x3f8000000c0c7808 */ /* 0x000fe20000000000 */
[----:B----4-:R-:W-:-:S04]  /*0330*/  FADD R13, R6, R11 ;  /* 0x0000000b060d7221 */ /* 0x010fc80000000000 */
[----:B------:R-:W-:Y:S01]  /*0340*/  @!P1 FMUL R12, R12, 16777216 ;  /* 0x4b8000000c0c9820 */ /* 0x000fe20000400000 */
[----:B-----5:R-:W-:-:S03]  /*0350*/  FADD R10, R13, -R10 ;  /* 0x8000000a0d0a7221 */ /* 0x020fc60000000000 */
[----:B0-----:R-:W-:-:S04]  /*0360*/  FMUL R11, R15, R12 ;  /* 0x0000000c0f0b7220 */ /* 0x001fc80000400000 */
[----:B------:R-:W-:Y:S01]  /*0370*/  FMUL R10, R10, R11 ;  /* 0x0000000b0a0a7220 */ /* 0x000fe20000400000 */
[----:B------:R0:W-:Y:S03]  /*0380*/  @!P2 STG.E desc[UR4][R2.64], R13 ;  /* 0x0000000d0200a986 */ /* 0x0001e6000c101904 */
[----:B---3--:R-:W-:-:S04]  /*0390*/  FFMA R9, R10, R14, R9 ;  /* 0x0000000e0a097223 */ /* 0x008fc80000000009 */
[----:B------:R-:W-:Y:S01]  /*03a0*/  FADD R9, R9, R8 ;  /* 0x0000000809097221 */ /* 0x000fe20000000000 */
[----:B0-----:R-:W-:Y:S06]  /*03b0*/  @P2 EXIT ;  /* 0x000000000000294d */ /* 0x001fec0003800000 */
[----:B------:R-:W-:Y:S01]  /*03c0*/  STG.E desc[UR4][R4.64], R9 ;  /* 0x0000000904007986 */ /* 0x000fe2000c101904 */
[----:B------:R-:W-:Y:S05]  /*03d0*/  EXIT ;  /* 0x000000000000794d */ /* 0x000fea0003800000 */
.L_x_0:
[----:B------:R-:W-:-:S00]  /*03e0*/  BRA `(.L_x_0) ;  /* 0xfffffffc00fc7947 */ /* 0x000fc0000383ffff */
[----:B------:R-:W-:-:S00]  /*03f0*/  NOP ;  /* 0x0000000000007918 */ /* 0x000fc00000000000 */
        /* <DEDUP_REMOVED lines=8> */
.L_x_1:


//--------------------- .nv.global.init           --------------------------
	.section	.nv.global.init,"aw",@progbits
.nv.global.init:
	.type		_$_str,@object
	.size		_$_str,(_$_str_$_2 - _$_str)
_$_str:
        /*0000*/ 	.byte	0x5f, 0x5f, 0x43, 0x55, 0x44, 0x41, 0x5f, 0x46, 0x54, 0x5a, 0x00
	.type		_$_str_$_2,@object
	.size		_$_str_$_2,(.L_1 - _$_str_$_2)
_$_str_$_2:
        /*000b*/ 	.byte	0x5f, 0x5f, 0x43, 0x55, 0x44, 0x41, 0x5f, 0x50, 0x52, 0x45, 0x43, 0x5f, 0x53, 0x51, 0x52, 0x54
        /*001b*/ 	.byte	0x00
.L_1:


//--------------------- .nv.constant0.triton_poi_fused__native_batch_norm_legit_no_training_add_convolution_4 --------------------------
	.section	.nv.constant0.triton_poi_fused__native_batch_norm_legit_no_training_add_convolution_4,"a",@progbits
	.sectionflags	@""
	.align	4
.nv.constant0.triton_poi_fused__native_batch_norm_legit_no_training_add_convolution_4:
	.zero		596
